//
// Generated by NVIDIA NVVM Compiler
//
// Compiler Build ID: CL-36424714
// Cuda compilation tools, release 13.0, V13.0.88
// Based on NVVM 20.0.0
//

.version 9.0
.target sm_100
.address_size 64

	// .globl	backwardSigmoidKernel

.visible .entry backwardSigmoidKernel(
	.param .u32 backwardSigmoidKernel_param_0,
	.param .u64 .ptr .align 1 backwardSigmoidKernel_param_1,
	.param .u64 .ptr .align 1 backwardSigmoidKernel_param_2,
	.param .u64 .ptr .align 1 backwardSigmoidKernel_param_3
)
{
	.reg .pred 	%p<2>;
	.reg .b32 	%r<6>;
	.reg .b64 	%rd<11>;
	.reg .b64 	%fd<7>;

	ld.param.u32 	%r2, [backwardSigmoidKernel_param_0];
	ld.param.u64 	%rd1, [backwardSigmoidKernel_param_1];
	ld.param.u64 	%rd2, [backwardSigmoidKernel_param_2];
	ld.param.u64 	%rd3, [backwardSigmoidKernel_param_3];
	mov.u32 	%r3, %ntid.x;
	mov.u32 	%r4, %ctaid.x;
	mov.u32 	%r5, %tid.x;
	mad.lo.s32 	%r1, %r3, %r4, %r5;
	setp.ge.u32 	%p1, %r1, %r2;
	@%p1 bra 	$L__BB0_2;
	cvta.to.global.u64 	%rd4, %rd1;
	cvta.to.global.u64 	%rd5, %rd2;
	cvta.to.global.u64 	%rd6, %rd3;
	mul.wide.u32 	%rd7, %r1, 8;
	add.s64 	%rd8, %rd4, %rd7;
	ld.global.f64 	%fd1, [%rd8];
	add.s64 	%rd9, %rd5, %rd7;
	ld.global.f64 	%fd2, [%rd9];
	mov.f64 	%fd3, 0d3FF0000000000000;
	sub.f64 	%fd4, %fd3, %fd1;
	mul.f64 	%fd5, %fd1, %fd4;
	mul.f64 	%fd6, %fd2, %fd5;
	add.s64 	%rd10, %rd6, %rd7;
	st.global.f64 	[%rd10], %fd6;
$L__BB0_2:
	ret;

}


// ===== COMPILED SASS (sm_100) =====

	.target	sm_100

	.elftype	@"ET_EXEC"


//--------------------- .note.nv.tkinfo           --------------------------
	.section	.note.nv.tkinfo,"",@"SHT_NOTE"
	.sectionflags	@"SHF_NOTE_NV_TKINFO"
	.tkinfo
        /*0018*/ 	.word	0x00000002
        /*0030*/ 	.string	""
        /*0030*/ 	.string	"ptxas"
        /*0030*/ 	.string	"Cuda compilation tools, release 13.0, V13.0.88"
        /*0030*/ 	.string	"Build cuda_13.0.r13.0/compiler.36424714_0"
        /*0030*/ 	.string	"-arch sm_100 -m 64 "



//--------------------- .note.nv.cuinfo           --------------------------
	.section	.note.nv.cuinfo,"",@"SHT_NOTE"
	.sectionflags	@"SHF_NOTE_NV_CUINFO"
        /*0018*/ 	.short	0x0002
        /*001a*/ 	.short	0x0064
        /*001c*/ 	.short	0x0082
	.zero		2


//--------------------- .nv.info                  --------------------------
	.section	.nv.info,"",@"SHT_CUDA_INFO"
	.align	4


	//----- nvinfo : EIATTR_REGCOUNT
	.align		4
        /*0000*/ 	.byte	0x04, 0x2f
        /*0002*/ 	.short	(.L_1 - .L_0)
	.align		4
.L_0:
        /*0004*/ 	.word	index@(backwardSigmoidKernel)
        /*0008*/ 	.word	0x0000000e


	//----- nvinfo : EIATTR_FRAME_SIZE
	.align		4
.L_1:
        /*000c*/ 	.byte	0x04, 0x11
        /*000e*/ 	.short	(.L_3 - .L_2)
	.align		4
.L_2:
        /*0010*/ 	.word	index@(backwardSigmoidKernel)
        /*0014*/ 	.word	0x00000000


	//----- nvinfo : EIATTR_MIN_STACK_SIZE
	.align		4
.L_3:
        /*0018*/ 	.byte	0x04, 0x12
        /*001a*/ 	.short	(.L_5 - .L_4)
	.align		4
.L_4:
        /*001c*/ 	.word	index@(backwardSigmoidKernel)
        /*0020*/ 	.word	0x00000000
.L_5:


//--------------------- .nv.compat                --------------------------
	.section	.nv.compat,"",@"SHT_CUDA_COMPAT_INFO"
	.align	4
        /*0000*/ 	.byte	0x02, 0x09, 0x00, 0x00, 0x02, 0x02, 0x01, 0x00, 0x02, 0x05, 0x05, 0x00, 0x03, 0x07, 0x01, 0x01
        /*0010*/ 	.byte	0x02, 0x03, 0x00, 0x00, 0x02, 0x06, 0x01, 0x00, 0x04, 0x0b, 0x08, 0x00, 0x01, 0x00, 0x00, 0x00
        /*0020*/ 	.byte	0x00, 0x00, 0x00, 0x00


//--------------------- .nv.info.backwardSigmoidKernel --------------------------
	.section	.nv.info.backwardSigmoidKernel,"",@"SHT_CUDA_INFO"
	.sectionflags	@""
	.align	4


	//----- nvinfo : EIATTR_CUDA_API_VERSION
	.align		4
        /*0000*/ 	.byte	0x04, 0x37
        /*0002*/ 	.short	(.L_7 - .L_6)
.L_6:
        /*0004*/ 	.word	0x00000082


	//----- nvinfo : EIATTR_KPARAM_INFO
	.align		4
.L_7:
        /*0008*/ 	.byte	0x04, 0x17
        /*000a*/ 	.short	(.L_9 - .L_8)
.L_8:
        /*000c*/ 	.word	0x00000000
        /*0010*/ 	.short	0x0003
        /*0012*/ 	.short	0x0018
        /*0014*/ 	.byte	0x00, 0xf5, 0x21, 0x00


	//----- nvinfo : EIATTR_KPARAM_INFO
	.align		4
.L_9:
        /*0018*/ 	.byte	0x04, 0x17
        /*001a*/ 	.short	(.L_11 - .L_10)
.L_10:
        /*001c*/ 	.word	0x00000000
        /*0020*/ 	.short	0x0002
        /*0022*/ 	.short	0x0010
        /*0024*/ 	.byte	0x00, 0xf5, 0x21, 0x00


	//----- nvinfo : EIATTR_KPARAM_INFO
	.align		4
.L_11:
        /*0028*/ 	.byte	0x04, 0x17
        /*002a*/ 	.short	(.L_13 - .L_12)
.L_12:
        /*002c*/ 	.word	0x00000000
        /*0030*/ 	.short	0x0001
        /*0032*/ 	.short	0x0008
        /*0034*/ 	.byte	0x00, 0xf5, 0x21, 0x00


	//----- nvinfo : EIATTR_KPARAM_INFO
	.align		4
.L_13:
        /*0038*/ 	.byte	0x04, 0x17
        /*003a*/ 	.short	(.L_15 - .L_14)
.L_14:
        /*003c*/ 	.word	0x00000000
        /*0040*/ 	.short	0x0000
        /*0042*/ 	.short	0x0000
        /*0044*/ 	.byte	0x00, 0xf0, 0x11, 0x00


	//----- nvinfo : EIATTR_SPARSE_MMA_MASK
	.align		4
.L_15:
        /*0048*/ 	.byte	0x03, 0x50
        /*004a*/ 	.short	0x0000


	//----- nvinfo : EIATTR_MAXREG_COUNT
	.align		4
        /*004c*/ 	.byte	0x03, 0x1b
        /*004e*/ 	.short	0x00ff


	//----- nvinfo : EIATTR_MERCURY_ISA_VERSION
	.align		4
        /*0050*/ 	.byte	0x03, 0x5f
        /*0052*/ 	.short	0x0101


	//----- nvinfo : EIATTR_VRC_CTA_INIT_COUNT
	.align		4
        /*0054*/ 	.byte	0x02, 0x4a
	.zero		1
	.zero		1


	//----- nvinfo : EIATTR_EXIT_INSTR_OFFSETS
	.align		4
        /*0058*/ 	.byte	0x04, 0x1c
        /*005a*/ 	.short	(.L_17 - .L_16)


	//   ....[0]....
.L_16:
        /*005c*/ 	.word	0x00000070


	//   ....[1]....
        /*0060*/ 	.word	0x00000150


	//----- nvinfo : EIATTR_CBANK_PARAM_SIZE
	.align		4
.L_17:
        /*0064*/ 	.byte	0x03, 0x19
        /*0066*/ 	.short	0x0020


	//----- nvinfo : EIATTR_PARAM_CBANK
	.align		4
        /*0068*/ 	.byte	0x04, 0x0a
        /*006a*/ 	.short	(.L_19 - .L_18)
	.align		4
.L_18:
        /*006c*/ 	.word	index@(.nv.constant0.backwardSigmoidKernel)
        /*0070*/ 	.short	0x0380
        /*0072*/ 	.short	0x0020


	//----- nvinfo : EIATTR_SW_WAR
	.align		4
.L_19:
        /*0074*/ 	.byte	0x04, 0x36
        /*0076*/ 	.short	(.L_21 - .L_20)
.L_20:
        /*0078*/ 	.word	0x00000008
.L_21:


//--------------------- .nv.callgraph             --------------------------
	.section	.nv.callgraph,"",@"SHT_CUDA_CALLGRAPH"
	.align	4
	.sectionentsize	8
	.align		4
        /*0000*/ 	.word	0x00000000
	.align		4
        /*0004*/ 	.word	0xffffffff
	.align		4
        /*0008*/ 	.word	0x00000000
	.align		4
        /*000c*/ 	.word	0xfffffffe
	.align		4
        /*0010*/ 	.word	0x00000000
	.align		4
        /*0014*/ 	.word	0xfffffffd
	.align		4
        /*0018*/ 	.word	0x00000000
	.align		4
        /*001c*/ 	.word	0xfffffffc


//--------------------- .text.backwardSigmoidKernel --------------------------
	.section	.text.backwardSigmoidKernel,"ax",@progbits
	.align	128
        .global         backwardSigmoidKernel
        .type           backwardSigmoidKernel,@function
        .size           backwardSigmoidKernel,(.L_x_1 - backwardSigmoidKernel)
        .other          backwardSigmoidKernel,@"STO_CUDA_ENTRY STV_DEFAULT"
backwardSigmoidKernel:
.text.backwardSigmoidKernel:
[----:B------:R-:W-:Y:S01]  /*0000*/  LDC R1, c[0x0][0x37c] ;  /* 0x0000df00ff017b82 */ /* 0x000fe20000000800 */
[----:B------:R-:W0:Y:S01]  /*0010*/  S2R R11, SR_CTAID.X ;  /* 0x00000000000b7919 */ /* 0x000e220000002500 */
[----:B------:R-:W0:Y:S01]  /*0020*/  LDCU UR4, c[0x0][0x360] ;  /* 0x00006c00ff0477ac */ /* 0x000e220008000800 */
[----:B------:R-:W0:Y:S01]  /*0030*/  S2R R0, SR_TID.X ;  /* 0x0000000000007919 */ /* 0x000e220000002100 */
[----:B------:R-:W1:Y:S01]  /*0040*/  LDCU UR5, c[0x0][0x380] ;  /* 0x00007000ff0577ac */ /* 0x000e620008000800 */
[----:B0-----:R-:W-:-:S05]  /*0050*/  IMAD R11, R11, UR4, R0 ;  /* 0x000000040b0b7c24 */ /* 0x001fca000f8e0200 */
[----:B-1----:R-:W-:-:S13]  /*0060*/  ISETP.GE.U32.AND P0, PT, R11, UR5, PT ;  /* 0x000000050b007c0c */ /* 0x002fda000bf06070 */
[----:B------:R-:W-:Y:S05]  /*0070*/  @P0 EXIT ;  /* 0x000000000000094d */ /* 0x000fea0003800000 */
[----:B------:R-:W0:Y:S01]  /*0080*/  LDC.64 R2, c[0x0][0x388] ;  /* 0x0000e200ff027b82 */ /* 0x000e220000000a00 */
[----:B------:R-:W1:Y:S07]  /*0090*/  LDCU.64 UR4, c[0x0][0x358] ;  /* 0x00006b00ff0477ac */ /* 0x000e6e0008000a00 */
[----:B------:R-:W2:Y:S08]  /*00a0*/  LDC.64 R4, c[0x0][0x390] ;  /* 0x0000e400ff047b82 */ /* 0x000eb00000000a00 */
[----:B------:R-:W3:Y:S01]  /*00b0*/  LDC.64 R8, c[0x0][0x398] ;  /* 0x0000e600ff087b82 */ /* 0x000ee20000000a00 */
[----:B0-----:R-:W-:-:S06]  /*00c0*/  IMAD.WIDE.U32 R2, R11, 0x8, R2 ;  /* 0x000000080b027825 */ /* 0x001fcc00078e0002 */
[----:B-1----:R-:W4:Y:S01]  /*00d0*/  LDG.E.64 R2, desc[UR4][R2.64] ;  /* 0x0000000402027981 */ /* 0x002f22000c1e1b00 */
[----:B--2---:R-:W-:-:S06]  /*00e0*/  IMAD.WIDE.U32 R4, R11, 0x8, R4 ;  /* 0x000000080b047825 */ /* 0x004fcc00078e0004 */
[----:B------:R-:W2:Y:S01]  /*00f0*/  LDG.E.64 R4, desc[UR4][R4.64] ;  /* 0x0000000404047981 */ /* 0x000ea2000c1e1b00 */
[----:B---3--:R-:W-:Y:S01]  /*0100*/  IMAD.WIDE.U32 R8, R11, 0x8, R8 ;  /* 0x000000080b087825 */ /* 0x008fe200078e0008 */
[----:B----4-:R-:W-:-:S08]  /*0110*/  DADD R6, -R2, 1 ;  /* 0x3ff0000002067429 */ /* 0x010fd00000000100 */
[----:B------:R-:W-:-:S08]  /*0120*/  DMUL R6, R2, R6 ;  /* 0x0000000602067228 */ /* 0x000fd00000000000 */
[----:B--2---:R-:W-:-:S07]  /*0130*/  DMUL R6, R4, R6 ;  /* 0x0000000604067228 */ /* 0x004fce0000000000 */
[----:B------:R-:W-:Y:S01]  /*0140*/  STG.E.64 desc[UR4][R8.64], R6 ;  /* 0x0000000608007986 */ /* 0x000fe2000c101b04 */
[----:B------:R-:W-:Y:S05]  /*0150*/  EXIT ;  /* 0x000000000000794d */ /* 0x000fea0003800000 */
.L_x_0:
[----:B------:R-:W-:-:S00]  /*0160*/  BRA `(.L_x_0) ;  /* 0xfffffffc00fc7947 */ /* 0x000fc0000383ffff */
[----:B------:R-:W-:-:S00]  /*0170*/  NOP ;  /* 0x0000000000007918 */ /* 0x000fc00000000000 */
        /* <DEDUP_REMOVED lines=8> */
.L_x_1:


//--------------------- .nv.shared.reserved.0     --------------------------
	.section	.nv.shared.reserved.0,"aw",@nobits
	.weak		__nv_reservedSMEM_offset_0_alias
	.size		__nv_reservedSMEM_offset_0_alias, 0, 64
	.other		__nv_reservedSMEM_offset_0_alias,@"STO_CUDA_RESERVED_SHARED STV_DEFAULT"
__nv_reservedSMEM_offset_0_alias:
	.zero		0
	.zero		64


//--------------------- .nv.constant0.backwardSigmoidKernel --------------------------
	.section	.nv.constant0.backwardSigmoidKernel,"a",@progbits
	.sectionflags	@""
	.align	4
.nv.constant0.backwardSigmoidKernel:
	.zero		928


//--------------------- SYMBOLS --------------------------

	.type		.nv.reservedSmem.offset0,@object
	.size		.nv.reservedSmem.offset0,0x4
